	.headerflags	@"EF_CUDA_TEXMODE_UNIFIED EF_CUDA_64BIT_ADDRESS EF_CUDA_ACCELERATORS EF_CUDA_SM90 EF_CUDA_VIRTUAL_SM(EF_CUDA_SM90)"
	.elftype	@"ET_EXEC"


//--------------------- .nv.info                  --------------------------
	.section	.nv.info,"",@"SHT_CUDA_INFO"
	.align	4


	//----- nvinfo : EIATTR_REGCOUNT
	.align		4
        /*0000*/ 	.byte	0x04, 0x2f
        /*0002*/ 	.short	(.L_1 - .L_0)
	.align		4
.L_0:
        /*0004*/ 	.word	index@(triton_poi_fused_3)
        /*0008*/ 	.word	0x0000001e


	//----- nvinfo : EIATTR_MIN_STACK_SIZE
	.align		4
.L_1:
        /*000c*/ 	.byte	0x04, 0x12
        /*000e*/ 	.short	(.L_3 - .L_2)
	.align		4
.L_2:
        /*0010*/ 	.word	index@(triton_poi_fused_3)
        /*0014*/ 	.word	0x00000000


	//----- nvinfo : EIATTR_FRAME_SIZE
	.align		4
.L_3:
        /*0018*/ 	.byte	0x04, 0x11
        /*001a*/ 	.short	(.L_5 - .L_4)
	.align		4
.L_4:
        /*001c*/ 	.word	index@(triton_poi_fused_3)
        /*0020*/ 	.word	0x00000000


	//----- nvinfo : EIATTR_MIN_STACK_SIZE
	.align		4
.L_5:
        /*0024*/ 	.byte	0x04, 0x12
        /*0026*/ 	.short	(.L_7 - .L_6)
	.align		4
.L_6:
        /*0028*/ 	.word	index@(triton_poi_fused_3)
        /*002c*/ 	.word	0x00000000
.L_7:


//--------------------- .nv.info.triton_poi_fused_3 --------------------------
	.section	.nv.info.triton_poi_fused_3,"",@"SHT_CUDA_INFO"
	.sectionflags	@""
	.align	4


	//----- nvinfo : EIATTR_CUDA_API_VERSION
	.align		4
        /*0000*/ 	.byte	0x04, 0x37
        /*0002*/ 	.short	(.L_9 - .L_8)
.L_8:
        /*0004*/ 	.word	0x0000007c


	//----- nvinfo : EIATTR_KPARAM_INFO
	.align		4
.L_9:
        /*0008*/ 	.byte	0x04, 0x17
        /*000a*/ 	.short	(.L_11 - .L_10)
.L_10:
        /*000c*/ 	.word	0x00000000
        /*0010*/ 	.short	0x0003
        /*0012*/ 	.short	0x0014
        /*0014*/ 	.byte	0x00, 0xf0, 0x11, 0x00


	//----- nvinfo : EIATTR_KPARAM_INFO
	.align		4
.L_11:
        /*0018*/ 	.byte	0x04, 0x17
        /*001a*/ 	.short	(.L_13 - .L_12)
.L_12:
        /*001c*/ 	.word	0x00000000
        /*0020*/ 	.short	0x0002
        /*0022*/ 	.short	0x0010
        /*0024*/ 	.byte	0x00, 0xf0, 0x11, 0x00


	//----- nvinfo : EIATTR_KPARAM_INFO
	.align		4
.L_13:
        /*0028*/ 	.byte	0x04, 0x17
        /*002a*/ 	.short	(.L_15 - .L_14)
.L_14:
        /*002c*/ 	.word	0x00000000
        /*0030*/ 	.short	0x0001
        /*0032*/ 	.short	0x0008
        /*0034*/ 	.byte	0x00, 0xf4, 0x21, 0x00


	//----- nvinfo : EIATTR_KPARAM_INFO
	.align		4
.L_15:
        /*0038*/ 	.byte	0x04, 0x17
        /*003a*/ 	.short	(.L_17 - .L_16)
.L_16:
        /*003c*/ 	.word	0x00000000
        /*0040*/ 	.short	0x0000
        /*0042*/ 	.short	0x0000
        /*0044*/ 	.byte	0x00, 0xf4, 0x21, 0x00


	//----- nvinfo : EIATTR_SPARSE_MMA_MASK
	.align		4
.L_17:
        /*0048*/ 	.byte	0x03, 0x50
        /*004a*/ 	.short	0x0000


	//----- nvinfo : EIATTR_MAXREG_COUNT
	.align		4
        /*004c*/ 	.byte	0x03, 0x1b
        /*004e*/ 	.short	0x00ff


	//----- nvinfo : EIATTR_EXIT_INSTR_OFFSETS
	.align		4
        /*0050*/ 	.byte	0x04, 0x1c
        /*0052*/ 	.short	(.L_19 - .L_18)


	//   ....[0]....
.L_18:
        /*0054*/ 	.word	0x000006b0


	//   ....[1]....
        /*0058*/ 	.word	0x00000700


	//----- nvinfo : EIATTR_REQNTID
	.align		4
.L_19:
        /*005c*/ 	.byte	0x04, 0x10
        /*005e*/ 	.short	(.L_21 - .L_20)
.L_20:
        /*0060*/ 	.word	0x00000080
        /*0064*/ 	.word	0x00000001
        /*0068*/ 	.word	0x00000001


	//----- nvinfo : EIATTR_CBANK_PARAM_SIZE
	.align		4
.L_21:
        /*006c*/ 	.byte	0x03, 0x19
        /*006e*/ 	.short	0x0018


	//----- nvinfo : EIATTR_PARAM_CBANK
	.align		4
        /*0070*/ 	.byte	0x04, 0x0a
        /*0072*/ 	.short	(.L_23 - .L_22)
	.align		4
.L_22:
        /*0074*/ 	.word	index@(.nv.constant0.triton_poi_fused_3)
        /*0078*/ 	.short	0x0210
        /*007a*/ 	.short	0x0018


	//----- nvinfo : EIATTR_SW_WAR
	.align		4
.L_23:
        /*007c*/ 	.byte	0x04, 0x36
        /*007e*/ 	.short	(.L_25 - .L_24)
.L_24:
        /*0080*/ 	.word	0x00000008
.L_25:


//--------------------- .nv.callgraph             --------------------------
	.section	.nv.callgraph,"",@"SHT_CUDA_CALLGRAPH"
	.align	4
	.sectionentsize	8
	.align		4
        /*0000*/ 	.word	0x00000000
	.align		4
        /*0004*/ 	.word	0xffffffff
	.align		4
        /*0008*/ 	.word	0x00000000
	.align		4
        /*000c*/ 	.word	0xfffffffe
	.align		4
        /*0010*/ 	.word	0x00000000
	.align		4
        /*0014*/ 	.word	0xfffffffd
	.align		4
        /*0018*/ 	.word	0x00000000
	.align		4
        /*001c*/ 	.word	0xfffffffc


//--------------------- .text.triton_poi_fused_3  --------------------------
	.section	.text.triton_poi_fused_3,"ax",@progbits
	.sectionflags	@"SHF_BARRIERS=1"
	.align	128
        .global         triton_poi_fused_3
        .type           triton_poi_fused_3,@function
        .size           triton_poi_fused_3,(.L_x_1 - triton_poi_fused_3)
        .other          triton_poi_fused_3,@"STO_CUDA_ENTRY STV_DEFAULT"
triton_poi_fused_3:
.text.triton_poi_fused_3:
[----:B------:R-:W0:Y:S01]  /*0000*/  LDC R1, c[0x0][0x28] ;  /* 0x00000a00ff017b82 */ /* 0x000e220000000800 */
[----:B------:R-:W1:Y:S07]  /*0010*/  S2R R19, SR_CTAID.Z ;  /* 0x0000000000137919 */ /* 0x000e6e0000002700 */
[----:B------:R-:W1:Y:S01]  /*0020*/  S2UR UR4, SR_CTAID.Y ;  /* 0x00000000000479c3 */ /* 0x000e620000002600 */
[----:B------:R-:W-:Y:S01]  /*0030*/  IMAD.MOV.U32 R14, RZ, RZ, RZ ;  /* 0x000000ffff0e7224 */ /* 0x000fe200078e00ff */
[----:B------:R-:W-:Y:S01]  /*0040*/  ULDC.64 UR6, c[0x0][0x208] ;  /* 0x0000820000067ab9 */ /* 0x000fe20000000a00 */
[----:B------:R-:W2:Y:S01]  /*0050*/  S2R R15, SR_CTAID.X ;  /* 0x00000000000f7919 */ /* 0x000ea20000002500 */
[----:B------:R-:W3:Y:S04]  /*0060*/  S2R R18, SR_TID.X ;  /* 0x0000000000127919 */ /* 0x000ee80000002100 */
[----:B------:R-:W1:Y:S08]  /*0070*/  LDC R0, c[0x0][0x10] ;  /* 0x00000400ff007b82 */ /* 0x000e700000000800 */
[----:B------:R-:W4:Y:S01]  /*0080*/  LDC.64 R16, c[0x0][0x210] ;  /* 0x00008400ff107b82 */ /* 0x000f220000000a00 */
[----:B-1----:R-:W-:-:S02]  /*0090*/  IMAD R19, R19, R0, UR4 ;  /* 0x0000000413137e24 */ /* 0x002fc4000f8e0200 */
[----:B--2---:R-:W-:Y:S02]  /*00a0*/  IMAD.SHL.U32 R15, R15, 0x10, RZ ;  /* 0x000000100f0f7824 */ /* 0x004fe400078e00ff */
[----:B------:R-:W-:Y:S01]  /*00b0*/  IMAD.SHL.U32 R19, R19, 0x40, RZ ;  /* 0x0000004013137824 */ /* 0x000fe200078e00ff */
[----:B---3--:R-:W-:Y:S02]  /*00c0*/  SHF.R.U32.HI R0, RZ, 0x4, R18 ;  /* 0x00000004ff007819 */ /* 0x008fe40000011612 */
[----:B------:R-:W-:Y:S02]  /*00d0*/  LOP3.LUT R4, R15, 0xf, R18, 0xf8, !PT ;  /* 0x0000000f0f047812 */ /* 0x000fe400078ef812 */
[----:B------:R-:W-:Y:S02]  /*00e0*/  SGXT.U32 R0, R0, 0x3 ;  /* 0x000000030000781a */ /* 0x000fe40000000000 */
[----:B------:R-:W-:Y:S02]  /*00f0*/  ISETP.GE.AND P0, PT, R4, 0x9, PT ;  /* 0x000000090400780c */ /* 0x000fe40003f06270 */
[----:B------:R-:W-:-:S02]  /*0100*/  LOP3.LUT R3, R19, 0x8, R0, 0xfe, !PT ;  /* 0x0000000813037812 */ /* 0x000fc400078efe00 */
[----:B------:R-:W-:Y:S02]  /*0110*/  LOP3.LUT R2, R19, R0, RZ, 0xfc, !PT ;  /* 0x0000000013027212 */ /* 0x000fe400078efcff */
[C---:B------:R-:W-:Y:S01]  /*0120*/  ISETP.LT.AND P2, PT, R3.reuse, 0x24000, !P0 ;  /* 0x000240000300780c */ /* 0x040fe20004741270 */
[--C-:B------:R-:W-:Y:S01]  /*0130*/  IMAD R3, R3, 0x9, R4.reuse ;  /* 0x0000000903037824 */ /* 0x100fe200078e0204 */
[----:B------:R-:W-:Y:S01]  /*0140*/  LOP3.LUT R6, R19, 0x10, R0, 0xfe, !PT ;  /* 0x0000001013067812 */ /* 0x000fe200078efe00 */
[C---:B------:R-:W-:Y:S01]  /*0150*/  IMAD R5, R2.reuse, 0x9, R4 ;  /* 0x0000000902057824 */ /* 0x040fe200078e0204 */
[----:B------:R-:W-:Y:S02]  /*0160*/  LOP3.LUT R7, R19, 0x18, R0, 0xfe, !PT ;  /* 0x0000001813077812 */ /* 0x000fe400078efe00 */
[----:B------:R-:W-:Y:S01]  /*0170*/  ISETP.LT.AND P1, PT, R2, 0x24000, !P0 ;  /* 0x000240000200780c */ /* 0x000fe20004721270 */
[----:B----4-:R-:W-:Y:S01]  /*0180*/  IMAD.WIDE R2, R3, 0x4, R16 ;  /* 0x0000000403027825 */ /* 0x010fe200078e0210 */
[----:B------:R-:W-:-:S02]  /*0190*/  ISETP.LT.AND P6, PT, R6, 0x24000, !P0 ;  /* 0x000240000600780c */ /* 0x000fc400047c1270 */
[----:B------:R-:W-:Y:S02]  /*01a0*/  LOP3.LUT R8, R19, 0x20, R0, 0xfe, !PT ;  /* 0x0000002013087812 */ /* 0x000fe400078efe00 */
[----:B------:R-:W-:Y:S01]  /*01b0*/  ISETP.LT.AND P5, PT, R7, 0x24000, !P0 ;  /* 0x000240000700780c */ /* 0x000fe200047a1270 */
[----:B------:R1:W2:Y:S01]  /*01c0*/  @P2 LDG.E.EL R14, desc[UR6][R2.64] ;  /* 0x00000006020e2981 */ /* 0x0002a2000c2e1900 */
[----:B------:R-:W-:Y:S02]  /*01d0*/  LOP3.LUT R4, R19, 0x28, R0, 0xfe, !PT ;  /* 0x0000002813047812 */ /* 0x000fe400078efe00 */
[----:B------:R-:W-:Y:S02]  /*01e0*/  LOP3.LUT R6, R19, 0x30, R0, 0xfe, !PT ;  /* 0x0000003013067812 */ /* 0x000fe400078efe00 */
[----:B------:R-:W-:Y:S02]  /*01f0*/  LOP3.LUT R7, R19, 0x38, R0, 0xfe, !PT ;  /* 0x0000003813077812 */ /* 0x000fe400078efe00 */
[----:B------:R-:W-:-:S02]  /*0200*/  ISETP.LT.AND P4, PT, R8, 0x24000, !P0 ;  /* 0x000240000800780c */ /* 0x000fc40004781270 */
[----:B------:R-:W-:Y:S02]  /*0210*/  ISETP.LT.AND P3, PT, R4, 0x24000, !P0 ;  /* 0x000240000400780c */ /* 0x000fe40004761270 */
[----:B------:R-:W-:Y:S02]  /*0220*/  ISETP.LT.AND P2, PT, R6, 0x24000, !P0 ;  /* 0x000240000600780c */ /* 0x000fe40004741270 */
[----:B------:R-:W-:Y:S01]  /*0230*/  ISETP.LT.AND P0, PT, R7, 0x24000, !P0 ;  /* 0x000240000700780c */ /* 0x000fe20004701270 */
[C---:B------:R-:W-:Y:S02]  /*0240*/  VIADD R7, R5.reuse, 0x90 ;  /* 0x0000009005077836 */ /* 0x040fe40000000000 */
[C---:B------:R-:W-:Y:S02]  /*0250*/  VIADD R9, R5.reuse, 0xd8 ;  /* 0x000000d805097836 */ /* 0x040fe40000000000 */
[C---:B------:R-:W-:Y:S02]  /*0260*/  VIADD R11, R5.reuse, 0x120 ;  /* 0x00000120050b7836 */ /* 0x040fe40000000000 */
[----:B------:R-:W-:-:S02]  /*0270*/  VIADD R13, R5, 0x168 ;  /* 0x00000168050d7836 */ /* 0x000fc40000000000 */
[C---:B------:R-:W-:Y:S02]  /*0280*/  VIADD R23, R5.reuse, 0x1b0 ;  /* 0x000001b005177836 */ /* 0x040fe40000000000 */
[C---:B------:R-:W-:Y:S02]  /*0290*/  VIADD R25, R5.reuse, 0x1f8 ;  /* 0x000001f805197836 */ /* 0x040fe40000000000 */
[----:B-1----:R-:W-:-:S04]  /*02a0*/  IMAD.WIDE R2, R5, 0x4, R16 ;  /* 0x0000000405027825 */ /* 0x002fc800078e0210 */
[----:B------:R-:W-:-:S04]  /*02b0*/  IMAD.WIDE R4, R7, 0x4, R16 ;  /* 0x0000000407047825 */ /* 0x000fc800078e0210 */
[----:B------:R-:W-:-:S04]  /*02c0*/  IMAD.WIDE R6, R9, 0x4, R16 ;  /* 0x0000000409067825 */ /* 0x000fc800078e0210 */
[----:B------:R-:W-:Y:S01]  /*02d0*/  IMAD.WIDE R8, R11, 0x4, R16 ;  /* 0x000000040b087825 */ /* 0x000fe200078e0210 */
[----:B------:R-:W-:-:S03]  /*02e0*/  CS2R R20, SRZ ;  /* 0x0000000000147805 */ /* 0x000fc6000001ff00 */
[----:B------:R-:W-:-:S03]  /*02f0*/  IMAD.WIDE R10, R13, 0x4, R16 ;  /* 0x000000040d0a7825 */ /* 0x000fc600078e0210 */
[----:B------:R1:W3:Y:S01]  /*0300*/  @P6 LDG.E.EL R20, desc[UR6][R4.64] ;  /* 0x0000000604146981 */ /* 0x0002e2000c2e1900 */
[--C-:B------:R-:W-:Y:S01]  /*0310*/  IMAD.WIDE R12, R23, 0x4, R16.reuse ;  /* 0x00000004170c7825 */ /* 0x100fe200078e0210 */
[----:B------:R-:W-:Y:S02]  /*0320*/  CS2R R22, SRZ ;  /* 0x0000000000167805 */ /* 0x000fe4000001ff00 */
[----:B------:R-:W4:Y:S01]  /*0330*/  @P5 LDG.E.EL R21, desc[UR6][R6.64] ;  /* 0x0000000606155981 */ /* 0x000f22000c2e1900 */
[----:B------:R-:W-:Y:S01]  /*0340*/  IMAD.WIDE R16, R25, 0x4, R16 ;  /* 0x0000000419107825 */ /* 0x000fe200078e0210 */
[----:B------:R-:W-:Y:S02]  /*0350*/  CS2R R24, SRZ ;  /* 0x0000000000187805 */ /* 0x000fe4000001ff00 */
[----:B------:R-:W5:Y:S01]  /*0360*/  @P4 LDG.E.EL R22, desc[UR6][R8.64] ;  /* 0x0000000608164981 */ /* 0x000f62000c2e1900 */
[----:B------:R-:W-:-:S03]  /*0370*/  IMAD.MOV.U32 R26, RZ, RZ, RZ ;  /* 0x000000ffff1a7224 */ /* 0x000fc600078e00ff */
[----:B------:R-:W5:Y:S04]  /*0380*/  @P3 LDG.E.EL R24, desc[UR6][R10.64] ;  /* 0x000000060a183981 */ /* 0x000f68000c2e1900 */
[----:B------:R1:W5:Y:S04]  /*0390*/  @P2 LDG.E.EL R23, desc[UR6][R12.64] ;  /* 0x000000060c172981 */ /* 0x000368000c2e1900 */
[----:B------:R1:W5:Y:S04]  /*03a0*/  @P1 LDG.E.EL R25, desc[UR6][R2.64] ;  /* 0x0000000602191981 */ /* 0x000368000c2e1900 */
[----:B------:R-:W5:Y:S01]  /*03b0*/  @P0 LDG.E.EL R26, desc[UR6][R16.64] ;  /* 0x00000006101a0981 */ /* 0x000f62000c2e1900 */
[----:B------:R-:W1:Y:S01]  /*03c0*/  S2R R27, SR_TID.X ;  /* 0x00000000001b7919 */ /* 0x000e620000002100 */
[----:B------:R-:W1:Y:S01]  /*03d0*/  S2UR UR5, SR_CgaCtaId ;  /* 0x00000000000579c3 */ /* 0x000e620000008800 */
[----:B------:R-:W-:-:S02]  /*03e0*/  UMOV UR4, 0x400 ;  /* 0x0000040000047882 */ /* 0x000fc40000000000 */
[----:B01----:R-:W-:Y:S01]  /*03f0*/  UPRMT UR4, UR5, 0x654, UR4 ;  /* 0x0000065405047896 */ /* 0x003fe20008000004 */
[----:B------:R-:W-:Y:S01]  /*0400*/  IMAD.SHL.U32 R4, R27, 0x40, RZ ;  /* 0x000000401b047824 */ /* 0x000fe200078e00ff */
[----:B------:R-:W-:-:S04]  /*0410*/  SHF.R.U32.HI R5, RZ, 0x4, R27 ;  /* 0x00000004ff057819 */ /* 0x000fc8000001161b */
[----:B------:R-:W-:Y:S02]  /*0420*/  SGXT.U32 R5, R5, 0x3 ;  /* 0x000000030505781a */ /* 0x000fe40000000000 */
[----:B------:R-:W-:-:S04]  /*0430*/  LOP3.LUT R4, R4, 0x3c0, RZ, 0xc0, !PT ;  /* 0x000003c004047812 */ /* 0x000fc800078ec0ff */
[C---:B------:R-:W-:Y:S02]  /*0440*/  LOP3.LUT R5, R4.reuse, R5, RZ, 0xfc, !PT ;  /* 0x0000000504057212 */ /* 0x040fe400078efcff */
[----:B------:R-:W-:-:S05]  /*0450*/  LEA.HI R4, R4, UR4, RZ, 0x1e ;  /* 0x0000000404047c11 */ /* 0x000fca000f8ff0ff */
[----:B------:R-:W-:Y:S01]  /*0460*/  IMAD R13, R5, 0x4, R4 ;  /* 0x00000004050d7824 */ /* 0x000fe200078e0204 */
[C---:B------:R-:W-:Y:S01]  /*0470*/  LOP3.LUT R2, R27.reuse, 0x70, RZ, 0xc0, !PT ;  /* 0x000000701b027812 */ /* 0x040fe200078ec0ff */
[----:B------:R-:W-:-:S04]  /*0480*/  IMAD.SHL.U32 R8, R27, 0x4, RZ ;  /* 0x000000041b087824 */ /* 0x000fc800078e00ff */
[----:B------:R-:W-:Y:S01]  /*0490*/  VIADD R3, R2, UR4 ;  /* 0x0000000402037c36 */ /* 0x000fe20008000000 */
[----:B------:R-:W-:-:S05]  /*04a0*/  LOP3.LUT R8, R8, 0x1fc, RZ, 0xc0, !PT ;  /* 0x000001fc08087812 */ /* 0x000fca00078ec0ff */
[----:B------:R-:W-:Y:S02]  /*04b0*/  IMAD R4, R8, 0x4, R3 ;  /* 0x0000000408047824 */ /* 0x000fe400078e0203 */
[----:B------:R-:W-:Y:S01]  /*04c0*/  IMAD.SHL.U32 R18, R18, 0x4, RZ ;  /* 0x0000000412127824 */ /* 0x000fe200078e00ff */
[----:B------:R-:W0:Y:S04]  /*04d0*/  LDC.64 R2, c[0x0][0x218] ;  /* 0x00008600ff027b82 */ /* 0x000e280000000a00 */
[----:B------:R-:W-:-:S05]  /*04e0*/  LOP3.LUT R18, R19, 0x3c, R18, 0xf8, !PT ;  /* 0x0000003c13127812 */ /* 0x000fca00078ef812 */
[----:B------:R-:W-:-:S05]  /*04f0*/  IMAD.HI R9, R18, 0x2aaaaaab, RZ ;  /* 0x2aaaaaab12097827 */ /* 0x000fca00078e02ff */
[----:B------:R-:W-:-:S04]  /*0500*/  SHF.R.U32.HI R10, RZ, 0x1f, R9 ;  /* 0x0000001fff0a7819 */ /* 0x000fc80000011609 */
[----:B------:R-:W-:Y:S02]  /*0510*/  LEA.HI.SX32 R11, R9, R10, 0x1a ;  /* 0x0000000a090b7211 */ /* 0x000fe400078fd2ff */
[----:B------:R-:W-:Y:S02]  /*0520*/  LOP3.LUT R10, R8, 0x200, RZ, 0xfc, !PT ;  /* 0x00000200080a7812 */ /* 0x000fe400078efcff */
[----:B------:R-:W-:Y:S01]  /*0530*/  ISETP.GE.AND P0, PT, R18, 0x24000, PT ;  /* 0x000240001200780c */ /* 0x000fe20003f06270 */
[----:B------:R-:W-:Y:S01]  /*0540*/  IMAD R18, R11, -0x180, R18 ;  /* 0xfffffe800b127824 */ /* 0x000fe200078e0212 */
[----:B------:R-:W-:Y:S02]  /*0550*/  LOP3.LUT R9, R15, R0, RZ, 0xfc, !PT ;  /* 0x000000000f097212 */ /* 0x000fe400078efcff */
[----:B------:R-:W-:Y:S02]  /*0560*/  LOP3.LUT R0, R15, 0x8, R0, 0xfe, !PT ;  /* 0x000000080f007812 */ /* 0x000fe400078efe00 */
[----:B------:R-:W-:Y:S01]  /*0570*/  SHF.R.U32.HI R10, RZ, 0x2, R10 ;  /* 0x00000002ff0a7819 */ /* 0x000fe2000001160a */
[----:B------:R-:W-:Y:S01]  /*0580*/  IMAD R18, R11, 0xd80, R18 ;  /* 0x00000d800b127824 */ /* 0x000fe200078e0212 */
[----:B------:R-:W-:-:S02]  /*0590*/  ISETP.LT.AND P1, PT, R9, 0x9, !P0 ;  /* 0x000000090900780c */ /* 0x000fc40004721270 */
[----:B------:R-:W-:Y:S02]  /*05a0*/  ISETP.LT.AND P0, PT, R0, 0x9, !P0 ;  /* 0x000000090000780c */ /* 0x000fe40004701270 */
[----:B------:R-:W-:Y:S01]  /*05b0*/  LOP3.LUT R10, R10, 0xf0, RZ, 0xc0, !PT ;  /* 0x000000f00a0a7812 */ /* 0x000fe200078ec0ff */
[----:B------:R-:W-:-:S04]  /*05c0*/  IMAD R11, R9, 0x180, R18 ;  /* 0x00000180090b7824 */ /* 0x000fc800078e0212 */
[----:B------:R-:W-:Y:S02]  /*05d0*/  VIADD R9, R10, UR4 ;  /* 0x000000040a097c36 */ /* 0x000fe40008000000 */
[----:B0-----:R-:W-:-:S04]  /*05e0*/  IMAD.WIDE R10, R11, 0x4, R2 ;  /* 0x000000040b0a7825 */ /* 0x001fc800078e0202 */
[----:B------:R-:W-:Y:S01]  /*05f0*/  IMAD R9, R8, 0x4, R9 ;  /* 0x0000000408097824 */ /* 0x000fe200078e0209 */
[----:B--2---:R-:W-:Y:S04]  /*0600*/  STS [R13+0x20], R14 ;  /* 0x0000200e0d007388 */ /* 0x004fe80000000800 */
[----:B---3--:R-:W-:Y:S04]  /*0610*/  STS [R13+0x40], R20 ;  /* 0x000040140d007388 */ /* 0x008fe80000000800 */
[----:B----4-:R-:W-:Y:S04]  /*0620*/  STS [R13+0x60], R21 ;  /* 0x000060150d007388 */ /* 0x010fe80000000800 */
[----:B-----5:R-:W-:Y:S04]  /*0630*/  STS [R13+0x80], R22 ;  /* 0x000080160d007388 */ /* 0x020fe80000000800 */
[----:B------:R-:W-:Y:S04]  /*0640*/  STS [R13+0xa0], R24 ;  /* 0x0000a0180d007388 */ /* 0x000fe80000000800 */
[----:B------:R-:W-:Y:S04]  /*0650*/  STS [R13+0xc0], R23 ;  /* 0x0000c0170d007388 */ /* 0x000fe80000000800 */
[----:B------:R-:W-:Y:S04]  /*0660*/  STS [R13], R25 ;  /* 0x000000190d007388 */ /* 0x000fe80000000800 */
[----:B------:R-:W-:Y:S01]  /*0670*/  STS [R13+0xe0], R26 ;  /* 0x0000e01a0d007388 */ /* 0x000fe20000000800 */
[----:B------:R-:W-:Y:S06]  /*0680*/  BAR.SYNC.DEFER_BLOCKING 0x0 ;  /* 0x0000000000007b1d */ /* 0x000fec0000010000 */
[----:B------:R-:W0:Y:S04]  /*0690*/  LDS.128 R4, [R4] ;  /* 0x0000000004047984 */ /* 0x000e280000000c00 */
[----:B0-----:R0:W-:Y:S02]  /*06a0*/  @P1 STG.E.128 desc[UR6][R10.64], R4 ;  /* 0x000000040a001986 */ /* 0x0011e4000c101d06 */
[----:B0-----:R-:W-:Y:S05]  /*06b0*/  @!P0 EXIT ;  /* 0x000000000000894d */ /* 0x001fea0003800000 */
[----:B0-----:R-:W0:Y:S01]  /*06c0*/  LDS.128 R8, [R9+0x800] ;  /* 0x0008000009087984 */ /* 0x001e220000000c00 */
[----:B------:R-:W-:-:S04]  /*06d0*/  IMAD R5, R0, 0x180, R18 ;  /* 0x0000018000057824 */ /* 0x000fc800078e0212 */
[----:B------:R-:W-:-:S05]  /*06e0*/  IMAD.WIDE R2, R5, 0x4, R2 ;  /* 0x0000000405027825 */ /* 0x000fca00078e0202 */
[----:B0-----:R-:W-:Y:S01]  /*06f0*/  STG.E.128 desc[UR6][R2.64], R8 ;  /* 0x0000000802007986 */ /* 0x001fe2000c101d06 */
[----:B------:R-:W-:Y:S05]  /*0700*/  EXIT ;  /* 0x000000000000794d */ /* 0x000fea0003800000 */
.L_x_0:
[----:B------:R-:W-:-:S00]  /*0710*/  BRA `(.L_x_0) ;  /* 0xfffffffc00fc7947 */ /* 0x000fc0000383ffff */
[----:B------:R-:W-:-:S00]  /*0720*/  NOP ;  /* 0x0000000000007918 */ /* 0x000fc00000000000 */
        /* <DEDUP_REMOVED lines=13> */
.L_x_1:


//--------------------- .nv.shared.triton_poi_fused_3 --------------------------
	.section	.nv.shared.triton_poi_fused_3,"aw",@nobits
	.sectionflags	@""
	.align	16
	.zero		1024


//--------------------- .nv.constant0.triton_poi_fused_3 --------------------------
	.section	.nv.constant0.triton_poi_fused_3,"a",@progbits
	.sectionflags	@""
	.align	4
.nv.constant0.triton_poi_fused_3:
	.zero		552
